.version 3.1 
.target sm_20

.global .f32 g;

.entry main {
   .reg .f32 a, b, c;

   ld.global.f32  a, [g];
   ld.global.f32  b, [g + 4];
   ld.global.f32  c, [g + 8];

   mul.rn.f32   a, a, b;
   add.rn.f32   a, a, c;

   st.global.f32 [g], a;

   exit;
}


// ===== COMPILED SASS (sm_100) =====

	.target	sm_100

	.elftype	@"ET_EXEC"


//--------------------- .note.nv.tkinfo           --------------------------
	.section	.note.nv.tkinfo,"",@"SHT_NOTE"
	.sectionflags	@"SHF_NOTE_NV_TKINFO"
	.tkinfo
        /*0018*/ 	.word	0x00000002
        /*0030*/ 	.string	""
        /*0030*/ 	.string	"ptxas"
        /*0030*/ 	.string	"Cuda compilation tools, release 13.0, V13.0.88"
        /*0030*/ 	.string	"Build cuda_13.0.r13.0/compiler.36424714_0"
        /*0030*/ 	.string	"-arch sm_100 "



//--------------------- .note.nv.cuinfo           --------------------------
	.section	.note.nv.cuinfo,"",@"SHT_NOTE"
	.sectionflags	@"SHF_NOTE_NV_CUINFO"
        /*0018*/ 	.short	0x0002
        /*001a*/ 	.short	0x0014
        /*001c*/ 	.short	0x0082
	.zero		2


//--------------------- .nv.info                  --------------------------
	.section	.nv.info,"",@"SHT_CUDA_INFO"
	.align	4


	//----- nvinfo : EIATTR_REGCOUNT
	.align		4
        /*0000*/ 	.byte	0x04, 0x2f
        /*0002*/ 	.short	(.L_2 - .L_1)
	.align		4
.L_1:
        /*0004*/ 	.word	index@(main)
        /*0008*/ 	.word	0x00000008


	//----- nvinfo : EIATTR_FRAME_SIZE
	.align		4
.L_2:
        /*000c*/ 	.byte	0x04, 0x11
        /*000e*/ 	.short	(.L_4 - .L_3)
	.align		4
.L_3:
        /*0010*/ 	.word	index@(main)
        /*0014*/ 	.word	0x00000000


	//----- nvinfo : EIATTR_MIN_STACK_SIZE
	.align		4
.L_4:
        /*0018*/ 	.byte	0x04, 0x12
        /*001a*/ 	.short	(.L_6 - .L_5)
	.align		4
.L_5:
        /*001c*/ 	.word	index@(main)
        /*0020*/ 	.word	0x00000000
.L_6:


//--------------------- .nv.compat                --------------------------
	.section	.nv.compat,"",@"SHT_CUDA_COMPAT_INFO"
	.align	4
        /*0000*/ 	.byte	0x02, 0x09, 0x00, 0x00, 0x02, 0x02, 0x01, 0x00, 0x02, 0x05, 0x05, 0x00, 0x03, 0x07, 0x01, 0x01
        /*0010*/ 	.byte	0x02, 0x03, 0x00, 0x00, 0x02, 0x06, 0x01, 0x00, 0x04, 0x0b, 0x08, 0x00, 0x09, 0x00, 0x00, 0x00
        /*0020*/ 	.byte	0x00, 0x00, 0x00, 0x00


//--------------------- .nv.info.main             --------------------------
	.section	.nv.info.main,"",@"SHT_CUDA_INFO"
	.sectionflags	@""
	.align	4


	//----- nvinfo : EIATTR_CUDA_API_VERSION
	.align		4
        /*0000*/ 	.byte	0x04, 0x37
        /*0002*/ 	.short	(.L_8 - .L_7)
.L_7:
        /*0004*/ 	.word	0x00000082


	//----- nvinfo : EIATTR_SPARSE_MMA_MASK
	.align		4
.L_8:
        /*0008*/ 	.byte	0x03, 0x50
        /*000a*/ 	.short	0x0000


	//----- nvinfo : EIATTR_MAXREG_COUNT
	.align		4
        /*000c*/ 	.byte	0x03, 0x1b
        /*000e*/ 	.short	0x00ff


	//----- nvinfo : EIATTR_MERCURY_ISA_VERSION
	.align		4
        /*0010*/ 	.byte	0x03, 0x5f
        /*0012*/ 	.short	0x0101


	//----- nvinfo : EIATTR_VRC_CTA_INIT_COUNT
	.align		4
        /*0014*/ 	.byte	0x02, 0x4a
	.zero		1
	.zero		1


	//----- nvinfo : EIATTR_EXIT_INSTR_OFFSETS
	.align		4
        /*0018*/ 	.byte	0x04, 0x1c
        /*001a*/ 	.short	(.L_10 - .L_9)


	//   ....[0]....
.L_9:
        /*001c*/ 	.word	0x00000090


	//----- nvinfo : EIATTR_SW_WAR
	.align		4
.L_10:
        /*0020*/ 	.byte	0x04, 0x36
        /*0022*/ 	.short	(.L_12 - .L_11)
.L_11:
        /*0024*/ 	.word	0x00000008
.L_12:


//--------------------- .nv.callgraph             --------------------------
	.section	.nv.callgraph,"",@"SHT_CUDA_CALLGRAPH"
	.align	4
	.sectionentsize	8
	.align		4
        /*0000*/ 	.word	0x00000000
	.align		4
        /*0004*/ 	.word	0xffffffff
	.align		4
        /*0008*/ 	.word	0x00000000
	.align		4
        /*000c*/ 	.word	0xfffffffe
	.align		4
        /*0010*/ 	.word	0x00000000
	.align		4
        /*0014*/ 	.word	0xfffffffd
	.align		4
        /*0018*/ 	.word	0x00000000
	.align		4
        /*001c*/ 	.word	0xfffffffc


//--------------------- .nv.constant4             --------------------------
	.section	.nv.constant4,"a",@progbits
	.align	8
	.align		8
.nv.constant4:
        /*0000*/ 	.dword	g


//--------------------- .text.main                --------------------------
	.section	.text.main,"ax",@progbits
	.align	128
.text.main:
        .type           main,@function
        .size           main,(.L_x_1 - main)
        .other          main,@"STO_CUDA_ENTRY STV_DEFAULT"
main:
[----:B------:R-:W-:Y:S08]  /*0000*/  LDC R1, c[0x0][0x37c] ;  /* 0x0000df00ff017b82 */ /* 0x000ff00000000800 */
[----:B------:R-:W0:Y:S01]  /*0010*/  LDC.64 R2, c[0x4][RZ] ;  /* 0x01000000ff027b82 */ /* 0x000e220000000a00 */
[----:B------:R-:W0:Y:S02]  /*0020*/  LDCU.64 UR4, c[0x0][0x358] ;  /* 0x00006b00ff0477ac */ /* 0x000e240008000a00 */
[----:B0-----:R-:W2:Y:S04]  /*0030*/  LDG.E R0, desc[UR4][R2.64] ;  /* 0x0000000402007981 */ /* 0x001ea8000c1e1900 */
[----:B------:R-:W2:Y:S04]  /*0040*/  LDG.E R5, desc[UR4][R2.64+0x4] ;  /* 0x0000040402057981 */ /* 0x000ea8000c1e1900 */
[----:B------:R-:W3:Y:S01]  /*0050*/  LDG.E R4, desc[UR4][R2.64+0x8] ;  /* 0x0000080402047981 */ /* 0x000ee2000c1e1900 */
[----:B--2---:R-:W-:-:S04]  /*0060*/  FMUL R5, R0, R5 ;  /* 0x0000000500057220 */ /* 0x004fc80000400000 */
[----:B---3--:R-:W-:-:S05]  /*0070*/  FADD R5, R4, R5 ;  /* 0x0000000504057221 */ /* 0x008fca0000000000 */
[----:B------:R-:W-:Y:S01]  /*0080*/  STG.E desc[UR4][R2.64], R5 ;  /* 0x0000000502007986 */ /* 0x000fe2000c101904 */
[----:B------:R-:W-:Y:S05]  /*0090*/  EXIT ;  /* 0x000000000000794d */ /* 0x000fea0003800000 */
.L_x_0:
[----:B------:R-:W-:-:S00]  /*00a0*/  BRA `(.L_x_0) ;  /* 0xfffffffc00fc7947 */ /* 0x000fc0000383ffff */
[----:B------:R-:W-:-:S00]  /*00b0*/  NOP ;  /* 0x0000000000007918 */ /* 0x000fc00000000000 */
        /* <DEDUP_REMOVED lines=12> */
.L_x_1:


//--------------------- .nv.shared.reserved.0     --------------------------
	.section	.nv.shared.reserved.0,"aw",@nobits
	.weak		__nv_reservedSMEM_offset_0_alias
	.size		__nv_reservedSMEM_offset_0_alias, 0, 64
	.other		__nv_reservedSMEM_offset_0_alias,@"STO_CUDA_RESERVED_SHARED STV_DEFAULT"
__nv_reservedSMEM_offset_0_alias:
	.zero		0
	.zero		64


//--------------------- .nv.global                --------------------------
	.section	.nv.global,"aw",@nobits
	.align	4
.nv.global:
	.type		g,@object
	.size		g,(.L_0 - g)
g:
	.zero		4
.L_0:


//--------------------- .nv.constant0.main        --------------------------
	.section	.nv.constant0.main,"a",@progbits
	.sectionflags	@""
	.align	4
.nv.constant0.main:
	.zero		896


//--------------------- SYMBOLS --------------------------

	.type		.nv.reservedSmem.offset0,@object
	.size		.nv.reservedSmem.offset0,0x4
